//
// Generated by NVIDIA NVVM Compiler
//
// Compiler Build ID: CL-36424714
// Cuda compilation tools, release 13.0, V13.0.88
// Based on NVVM 20.0.0
//

.version 9.0
.target sm_100
.address_size 64

	// .globl	_Z11conv_kernelPKhPhPKfiii

.visible .entry _Z11conv_kernelPKhPhPKfiii(
	.param .u64 .ptr .align 1 _Z11conv_kernelPKhPhPKfiii_param_0,
	.param .u64 .ptr .align 1 _Z11conv_kernelPKhPhPKfiii_param_1,
	.param .u64 .ptr .align 1 _Z11conv_kernelPKhPhPKfiii_param_2,
	.param .u32 _Z11conv_kernelPKhPhPKfiii_param_3,
	.param .u32 _Z11conv_kernelPKhPhPKfiii_param_4,
	.param .u32 _Z11conv_kernelPKhPhPKfiii_param_5
)
{
	.reg .pred 	%p<93>;
	.reg .b16 	%rs<16>;
	.reg .b32 	%r<87>;
	.reg .b32 	%f<101>;
	.reg .b64 	%rd<25>;

	ld.param.u64 	%rd10, [_Z11conv_kernelPKhPhPKfiii_param_0];
	ld.param.u64 	%rd9, [_Z11conv_kernelPKhPhPKfiii_param_1];
	ld.param.u64 	%rd11, [_Z11conv_kernelPKhPhPKfiii_param_2];
	ld.param.u32 	%r37, [_Z11conv_kernelPKhPhPKfiii_param_3];
	ld.param.u32 	%r40, [_Z11conv_kernelPKhPhPKfiii_param_4];
	ld.param.u32 	%r39, [_Z11conv_kernelPKhPhPKfiii_param_5];
	cvta.to.global.u64 	%rd1, %rd11;
	cvta.to.global.u64 	%rd2, %rd10;
	mov.u32 	%r41, %ctaid.x;
	mov.u32 	%r42, %ntid.x;
	mov.u32 	%r43, %tid.x;
	mad.lo.s32 	%r1, %r41, %r42, %r43;
	mov.u32 	%r44, %ctaid.y;
	mov.u32 	%r45, %ntid.y;
	mov.u32 	%r46, %tid.y;
	mad.lo.s32 	%r47, %r44, %r45, %r46;
	setp.ge.s32 	%p2, %r1, %r37;
	setp.ge.s32 	%p3, %r47, %r40;
	or.pred  	%p4, %p2, %p3;
	@%p4 bra 	$L__BB0_46;
	shr.u32 	%r48, %r39, 31;
	add.s32 	%r49, %r39, %r48;
	shr.s32 	%r3, %r49, 1;
	neg.s32 	%r4, %r3;
	setp.lt.s32 	%p5, %r39, -1;
	mov.f32 	%f99, 0f00000000;
	@%p5 bra 	$L__BB0_45;
	abs.s32 	%r5, %r3;
	add.s32 	%r6, %r3, %r5;
	add.s32 	%r50, %r6, 1;
	and.b32  	%r7, %r50, 7;
	mov.f32 	%f99, 0f00000000;
	mov.u32 	%r78, %r4;
$L__BB0_3:
	mov.u32 	%r8, %r78;
	setp.lt.u32 	%p6, %r6, 7;
	add.s32 	%r51, %r8, %r47;
	setp.gt.s32 	%p7, %r51, -1;
	setp.lt.s32 	%p8, %r51, %r40;
	and.pred  	%p1, %p7, %p8;
	mul.lo.s32 	%r10, %r51, %r37;
	add.s32 	%r52, %r8, %r3;
	mul.lo.s32 	%r79, %r52, %r39;
	add.s32 	%r12, %r79, %r3;
	mov.u32 	%r85, %r4;
	@%p6 bra 	$L__BB0_23;
	add.s32 	%r53, %r6, 1;
	and.b32  	%r54, %r53, -8;
	neg.s32 	%r82, %r54;
	sub.s32 	%r83, 3, %r3;
	sub.s32 	%r81, %r1, %r3;
	add.s32 	%r80, %r81, %r10;
$L__BB0_5:
	.pragma "nounroll";
	setp.gt.s32 	%p9, %r81, -1;
	setp.lt.s32 	%p10, %r81, %r37;
	and.pred  	%p11, %p9, %p10;
	and.pred  	%p12, %p11, %p1;
	cvt.s64.s32 	%rd12, %r80;
	add.s64 	%rd3, %rd2, %rd12;
	mul.wide.s32 	%rd13, %r79, 4;
	add.s64 	%rd4, %rd1, %rd13;
	not.pred 	%p13, %p12;
	@%p13 bra 	$L__BB0_7;
	ld.global.u8 	%rs1, [%rd3];
	cvt.rn.f32.u16 	%f43, %rs1;
	ld.global.f32 	%f44, [%rd4];
	fma.rn.f32 	%f99, %f44, %f43, %f99;
$L__BB0_7:
	add.s32 	%r55, %r81, 1;
	setp.gt.s32 	%p14, %r55, -1;
	setp.lt.s32 	%p15, %r55, %r37;
	and.pred  	%p16, %p14, %p15;
	and.pred  	%p17, %p16, %p1;
	not.pred 	%p18, %p17;
	@%p18 bra 	$L__BB0_9;
	ld.global.u8 	%rs2, [%rd3+1];
	cvt.rn.f32.u16 	%f45, %rs2;
	ld.global.f32 	%f46, [%rd4+4];
	fma.rn.f32 	%f99, %f46, %f45, %f99;
$L__BB0_9:
	add.s32 	%r56, %r81, 2;
	setp.gt.s32 	%p19, %r56, -1;
	setp.lt.s32 	%p20, %r56, %r37;
	and.pred  	%p21, %p19, %p20;
	and.pred  	%p22, %p21, %p1;
	not.pred 	%p23, %p22;
	@%p23 bra 	$L__BB0_11;
	ld.global.u8 	%rs3, [%rd3+2];
	cvt.rn.f32.u16 	%f47, %rs3;
	ld.global.f32 	%f48, [%rd4+8];
	fma.rn.f32 	%f99, %f48, %f47, %f99;
$L__BB0_11:
	add.s32 	%r57, %r81, 3;
	setp.gt.s32 	%p24, %r57, -1;
	setp.lt.s32 	%p25, %r57, %r37;
	and.pred  	%p26, %p24, %p25;
	and.pred  	%p27, %p26, %p1;
	not.pred 	%p28, %p27;
	@%p28 bra 	$L__BB0_13;
	ld.global.u8 	%rs4, [%rd3+3];
	cvt.rn.f32.u16 	%f49, %rs4;
	ld.global.f32 	%f50, [%rd4+12];
	fma.rn.f32 	%f99, %f50, %f49, %f99;
$L__BB0_13:
	add.s32 	%r58, %r81, 4;
	setp.gt.s32 	%p29, %r58, -1;
	setp.lt.s32 	%p30, %r58, %r37;
	and.pred  	%p31, %p29, %p30;
	and.pred  	%p32, %p31, %p1;
	not.pred 	%p33, %p32;
	@%p33 bra 	$L__BB0_15;
	ld.global.u8 	%rs5, [%rd3+4];
	cvt.rn.f32.u16 	%f51, %rs5;
	ld.global.f32 	%f52, [%rd4+16];
	fma.rn.f32 	%f99, %f52, %f51, %f99;
$L__BB0_15:
	add.s32 	%r59, %r81, 5;
	setp.gt.s32 	%p34, %r59, -1;
	setp.lt.s32 	%p35, %r59, %r37;
	and.pred  	%p36, %p34, %p35;
	and.pred  	%p37, %p36, %p1;
	not.pred 	%p38, %p37;
	@%p38 bra 	$L__BB0_17;
	ld.global.u8 	%rs6, [%rd3+5];
	cvt.rn.f32.u16 	%f53, %rs6;
	ld.global.f32 	%f54, [%rd4+20];
	fma.rn.f32 	%f99, %f54, %f53, %f99;
$L__BB0_17:
	add.s32 	%r60, %r81, 6;
	setp.gt.s32 	%p39, %r60, -1;
	setp.lt.s32 	%p40, %r60, %r37;
	and.pred  	%p41, %p39, %p40;
	and.pred  	%p42, %p41, %p1;
	not.pred 	%p43, %p42;
	@%p43 bra 	$L__BB0_19;
	ld.global.u8 	%rs7, [%rd3+6];
	cvt.rn.f32.u16 	%f55, %rs7;
	ld.global.f32 	%f56, [%rd4+24];
	fma.rn.f32 	%f99, %f56, %f55, %f99;
$L__BB0_19:
	add.s32 	%r61, %r81, 7;
	setp.gt.s32 	%p44, %r61, -1;
	setp.lt.s32 	%p45, %r61, %r37;
	and.pred  	%p46, %p44, %p45;
	and.pred  	%p47, %p46, %p1;
	not.pred 	%p48, %p47;
	@%p48 bra 	$L__BB0_21;
	ld.global.u8 	%rs8, [%rd3+7];
	cvt.rn.f32.u16 	%f57, %rs8;
	ld.global.f32 	%f58, [%rd4+28];
	fma.rn.f32 	%f99, %f58, %f57, %f99;
$L__BB0_21:
	add.s32 	%r83, %r83, 8;
	add.s32 	%r82, %r82, 8;
	add.s32 	%r81, %r81, 8;
	add.s32 	%r80, %r80, 8;
	add.s32 	%r79, %r79, 8;
	setp.ne.s32 	%p49, %r82, 0;
	@%p49 bra 	$L__BB0_5;
	add.s32 	%r85, %r83, -3;
$L__BB0_23:
	setp.eq.s32 	%p50, %r7, 0;
	@%p50 bra 	$L__BB0_44;
	add.s32 	%r62, %r7, -1;
	setp.lt.u32 	%p51, %r62, 3;
	@%p51 bra 	$L__BB0_34;
	add.s32 	%r29, %r85, %r1;
	setp.gt.s32 	%p52, %r29, -1;
	setp.lt.s32 	%p53, %r29, %r37;
	and.pred  	%p54, %p52, %p53;
	and.pred  	%p55, %p54, %p1;
	add.s32 	%r63, %r29, %r10;
	cvt.s64.s32 	%rd14, %r63;
	add.s64 	%rd5, %rd2, %rd14;
	add.s32 	%r64, %r12, %r85;
	mul.wide.s32 	%rd15, %r64, 4;
	add.s64 	%rd6, %rd1, %rd15;
	not.pred 	%p56, %p55;
	@%p56 bra 	$L__BB0_27;
	ld.global.u8 	%rs9, [%rd5];
	cvt.rn.f32.u16 	%f60, %rs9;
	ld.global.f32 	%f61, [%rd6];
	fma.rn.f32 	%f99, %f61, %f60, %f99;
$L__BB0_27:
	add.s32 	%r65, %r29, 1;
	setp.gt.s32 	%p57, %r65, -1;
	setp.lt.s32 	%p58, %r65, %r37;
	and.pred  	%p59, %p57, %p58;
	and.pred  	%p60, %p59, %p1;
	not.pred 	%p61, %p60;
	@%p61 bra 	$L__BB0_29;
	ld.global.u8 	%rs10, [%rd5+1];
	cvt.rn.f32.u16 	%f62, %rs10;
	ld.global.f32 	%f63, [%rd6+4];
	fma.rn.f32 	%f99, %f63, %f62, %f99;
$L__BB0_29:
	add.s32 	%r66, %r29, 2;
	setp.gt.s32 	%p62, %r66, -1;
	setp.lt.s32 	%p63, %r66, %r37;
	and.pred  	%p64, %p62, %p63;
	and.pred  	%p65, %p64, %p1;
	not.pred 	%p66, %p65;
	@%p66 bra 	$L__BB0_31;
	ld.global.u8 	%rs11, [%rd5+2];
	cvt.rn.f32.u16 	%f64, %rs11;
	ld.global.f32 	%f65, [%rd6+8];
	fma.rn.f32 	%f99, %f65, %f64, %f99;
$L__BB0_31:
	add.s32 	%r67, %r29, 3;
	setp.gt.s32 	%p67, %r67, -1;
	setp.lt.s32 	%p68, %r67, %r37;
	and.pred  	%p69, %p67, %p68;
	and.pred  	%p70, %p69, %p1;
	not.pred 	%p71, %p70;
	@%p71 bra 	$L__BB0_33;
	ld.global.u8 	%rs12, [%rd5+3];
	cvt.rn.f32.u16 	%f66, %rs12;
	ld.global.f32 	%f67, [%rd6+12];
	fma.rn.f32 	%f99, %f67, %f66, %f99;
$L__BB0_33:
	add.s32 	%r85, %r85, 4;
$L__BB0_34:
	add.s32 	%r69, %r6, 1;
	and.b32  	%r68, %r69, 3;
	setp.eq.s32 	%p72, %r68, 0;
	@%p72 bra 	$L__BB0_44;
	setp.eq.s32 	%p73, %r68, 1;
	@%p73 bra 	$L__BB0_41;
	add.s32 	%r32, %r85, %r1;
	setp.gt.s32 	%p74, %r32, -1;
	setp.lt.s32 	%p75, %r32, %r37;
	and.pred  	%p76, %p74, %p75;
	and.pred  	%p77, %p76, %p1;
	add.s32 	%r70, %r32, %r10;
	cvt.s64.s32 	%rd16, %r70;
	add.s64 	%rd7, %rd2, %rd16;
	add.s32 	%r71, %r12, %r85;
	mul.wide.s32 	%rd17, %r71, 4;
	add.s64 	%rd8, %rd1, %rd17;
	not.pred 	%p78, %p77;
	@%p78 bra 	$L__BB0_38;
	ld.global.u8 	%rs13, [%rd7];
	cvt.rn.f32.u16 	%f69, %rs13;
	ld.global.f32 	%f70, [%rd8];
	fma.rn.f32 	%f99, %f70, %f69, %f99;
$L__BB0_38:
	add.s32 	%r72, %r32, 1;
	setp.gt.s32 	%p79, %r72, -1;
	setp.lt.s32 	%p80, %r72, %r37;
	and.pred  	%p81, %p79, %p80;
	and.pred  	%p82, %p81, %p1;
	not.pred 	%p83, %p82;
	@%p83 bra 	$L__BB0_40;
	ld.global.u8 	%rs14, [%rd7+1];
	cvt.rn.f32.u16 	%f71, %rs14;
	ld.global.f32 	%f72, [%rd8+4];
	fma.rn.f32 	%f99, %f72, %f71, %f99;
$L__BB0_40:
	add.s32 	%r85, %r85, 2;
$L__BB0_41:
	and.b32  	%r73, %r6, 1;
	setp.eq.b32 	%p84, %r73, 1;
	@%p84 bra 	$L__BB0_44;
	add.s32 	%r35, %r85, %r1;
	setp.gt.s32 	%p85, %r35, -1;
	setp.lt.s32 	%p86, %r35, %r37;
	and.pred  	%p87, %p85, %p86;
	and.pred  	%p88, %p87, %p1;
	not.pred 	%p89, %p88;
	@%p89 bra 	$L__BB0_44;
	add.s32 	%r74, %r35, %r10;
	cvt.s64.s32 	%rd18, %r74;
	add.s64 	%rd19, %rd2, %rd18;
	ld.global.u8 	%rs15, [%rd19];
	cvt.rn.f32.u16 	%f73, %rs15;
	add.s32 	%r75, %r12, %r85;
	mul.wide.s32 	%rd20, %r75, 4;
	add.s64 	%rd21, %rd1, %rd20;
	ld.global.f32 	%f74, [%rd21];
	fma.rn.f32 	%f99, %f74, %f73, %f99;
$L__BB0_44:
	add.s32 	%r78, %r8, 1;
	setp.ne.s32 	%p90, %r8, %r5;
	@%p90 bra 	$L__BB0_3;
$L__BB0_45:
	setp.lt.f32 	%p91, %f99, 0f00000000;
	selp.f32 	%f75, 0f00000000, %f99, %p91;
	setp.gt.f32 	%p92, %f75, 0f437F0000;
	selp.f32 	%f76, 0f437F0000, %f75, %p92;
	cvt.rzi.u32.f32 	%r76, %f76;
	mad.lo.s32 	%r77, %r37, %r47, %r1;
	cvt.s64.s32 	%rd22, %r77;
	cvta.to.global.u64 	%rd23, %rd9;
	add.s64 	%rd24, %rd23, %rd22;
	st.global.u8 	[%rd24], %r76;
$L__BB0_46:
	ret;

}


// ===== COMPILED SASS (sm_100) =====

	.target	sm_100

	.elftype	@"ET_EXEC"


//--------------------- .note.nv.tkinfo           --------------------------
	.section	.note.nv.tkinfo,"",@"SHT_NOTE"
	.sectionflags	@"SHF_NOTE_NV_TKINFO"
	.tkinfo
        /*0018*/ 	.word	0x00000002
        /*0030*/ 	.string	""
        /*0030*/ 	.string	"ptxas"
        /*0030*/ 	.string	"Cuda compilation tools, release 13.0, V13.0.88"
        /*0030*/ 	.string	"Build cuda_13.0.r13.0/compiler.36424714_0"
        /*0030*/ 	.string	"-arch sm_100 -m 64 "



//--------------------- .note.nv.cuinfo           --------------------------
	.section	.note.nv.cuinfo,"",@"SHT_NOTE"
	.sectionflags	@"SHF_NOTE_NV_CUINFO"
        /*0018*/ 	.short	0x0002
        /*001a*/ 	.short	0x0064
        /*001c*/ 	.short	0x0082
	.zero		2


//--------------------- .nv.info                  --------------------------
	.section	.nv.info,"",@"SHT_CUDA_INFO"
	.align	4


	//----- nvinfo : EIATTR_REGCOUNT
	.align		4
        /*0000*/ 	.byte	0x04, 0x2f
        /*0002*/ 	.short	(.L_1 - .L_0)
	.align		4
.L_0:
        /*0004*/ 	.word	index@(_Z11conv_kernelPKhPhPKfiii)
        /*0008*/ 	.word	0x00000020


	//----- nvinfo : EIATTR_FRAME_SIZE
	.align		4
.L_1:
        /*000c*/ 	.byte	0x04, 0x11
        /*000e*/ 	.short	(.L_3 - .L_2)
	.align		4
.L_2:
        /*0010*/ 	.word	index@(_Z11conv_kernelPKhPhPKfiii)
        /*0014*/ 	.word	0x00000000


	//----- nvinfo : EIATTR_MIN_STACK_SIZE
	.align		4
.L_3:
        /*0018*/ 	.byte	0x04, 0x12
        /*001a*/ 	.short	(.L_5 - .L_4)
	.align		4
.L_4:
        /*001c*/ 	.word	index@(_Z11conv_kernelPKhPhPKfiii)
        /*0020*/ 	.word	0x00000000
.L_5:


//--------------------- .nv.compat                --------------------------
	.section	.nv.compat,"",@"SHT_CUDA_COMPAT_INFO"
	.align	4
        /*0000*/ 	.byte	0x02, 0x09, 0x00, 0x00, 0x02, 0x02, 0x01, 0x00, 0x02, 0x05, 0x05, 0x00, 0x03, 0x07, 0x01, 0x01
        /*0010*/ 	.byte	0x02, 0x03, 0x00, 0x00, 0x02, 0x06, 0x01, 0x00, 0x04, 0x0b, 0x08, 0x00, 0x09, 0x00, 0x00, 0x00
        /*0020*/ 	.byte	0x00, 0x00, 0x00, 0x00


//--------------------- .nv.info._Z11conv_kernelPKhPhPKfiii --------------------------
	.section	.nv.info._Z11conv_kernelPKhPhPKfiii,"",@"SHT_CUDA_INFO"
	.sectionflags	@""
	.align	4


	//----- nvinfo : EIATTR_CUDA_API_VERSION
	.align		4
        /*0000*/ 	.byte	0x04, 0x37
        /*0002*/ 	.short	(.L_7 - .L_6)
.L_6:
        /*0004*/ 	.word	0x00000082


	//----- nvinfo : EIATTR_KPARAM_INFO
	.align		4
.L_7:
        /*0008*/ 	.byte	0x04, 0x17
        /*000a*/ 	.short	(.L_9 - .L_8)
.L_8:
        /*000c*/ 	.word	0x00000000
        /*0010*/ 	.short	0x0005
        /*0012*/ 	.short	0x0020
        /*0014*/ 	.byte	0x00, 0xf0, 0x11, 0x00


	//----- nvinfo : EIATTR_KPARAM_INFO
	.align		4
.L_9:
        /*0018*/ 	.byte	0x04, 0x17
        /*001a*/ 	.short	(.L_11 - .L_10)
.L_10:
        /*001c*/ 	.word	0x00000000
        /*0020*/ 	.short	0x0004
        /*0022*/ 	.short	0x001c
        /*0024*/ 	.byte	0x00, 0xf0, 0x11, 0x00


	//----- nvinfo : EIATTR_KPARAM_INFO
	.align		4
.L_11:
        /*0028*/ 	.byte	0x04, 0x17
        /*002a*/ 	.short	(.L_13 - .L_12)
.L_12:
        /*002c*/ 	.word	0x00000000
        /*0030*/ 	.short	0x0003
        /*0032*/ 	.short	0x0018
        /*0034*/ 	.byte	0x00, 0xf0, 0x11, 0x00


	//----- nvinfo : EIATTR_KPARAM_INFO
	.align		4
.L_13:
        /*0038*/ 	.byte	0x04, 0x17
        /*003a*/ 	.short	(.L_15 - .L_14)
.L_14:
        /*003c*/ 	.word	0x00000000
        /*0040*/ 	.short	0x0002
        /*0042*/ 	.short	0x0010
        /*0044*/ 	.byte	0x00, 0xf5, 0x21, 0x00


	//----- nvinfo : EIATTR_KPARAM_INFO
	.align		4
.L_15:
        /*0048*/ 	.byte	0x04, 0x17
        /*004a*/ 	.short	(.L_17 - .L_16)
.L_16:
        /*004c*/ 	.word	0x00000000
        /*0050*/ 	.short	0x0001
        /*0052*/ 	.short	0x0008
        /*0054*/ 	.byte	0x00, 0xf5, 0x21, 0x00


	//----- nvinfo : EIATTR_KPARAM_INFO
	.align		4
.L_17:
        /*0058*/ 	.byte	0x04, 0x17
        /*005a*/ 	.short	(.L_19 - .L_18)
.L_18:
        /*005c*/ 	.word	0x00000000
        /*0060*/ 	.short	0x0000
        /*0062*/ 	.short	0x0000
        /*0064*/ 	.byte	0x00, 0xf5, 0x21, 0x00


	//----- nvinfo : EIATTR_SPARSE_MMA_MASK
	.align		4
.L_19:
        /*0068*/ 	.byte	0x03, 0x50
        /*006a*/ 	.short	0x0000


	//----- nvinfo : EIATTR_MAXREG_COUNT
	.align		4
        /*006c*/ 	.byte	0x03, 0x1b
        /*006e*/ 	.short	0x00ff


	//----- nvinfo : EIATTR_MERCURY_ISA_VERSION
	.align		4
        /*0070*/ 	.byte	0x03, 0x5f
        /*0072*/ 	.short	0x0101


	//----- nvinfo : EIATTR_VRC_CTA_INIT_COUNT
	.align		4
        /*0074*/ 	.byte	0x02, 0x4a
	.zero		1
	.zero		1


	//----- nvinfo : EIATTR_EXIT_INSTR_OFFSETS
	.align		4
        /*0078*/ 	.byte	0x04, 0x1c
        /*007a*/ 	.short	(.L_21 - .L_20)


	//   ....[0]....
.L_20:
        /*007c*/ 	.word	0x000000c0


	//   ....[1]....
        /*0080*/ 	.word	0x00000ea0


	//----- nvinfo : EIATTR_CRS_STACK_SIZE
	.align		4
.L_21:
        /*0084*/ 	.byte	0x04, 0x1e
        /*0086*/ 	.short	(.L_23 - .L_22)
.L_22:
        /*0088*/ 	.word	0x00000000


	//----- nvinfo : EIATTR_CBANK_PARAM_SIZE
	.align		4
.L_23:
        /*008c*/ 	.byte	0x03, 0x19
        /*008e*/ 	.short	0x0024


	//----- nvinfo : EIATTR_PARAM_CBANK
	.align		4
        /*0090*/ 	.byte	0x04, 0x0a
        /*0092*/ 	.short	(.L_25 - .L_24)
	.align		4
.L_24:
        /*0094*/ 	.word	index@(.nv.constant0._Z11conv_kernelPKhPhPKfiii)
        /*0098*/ 	.short	0x0380
        /*009a*/ 	.short	0x0024


	//----- nvinfo : EIATTR_SW_WAR
	.align		4
.L_25:
        /*009c*/ 	.byte	0x04, 0x36
        /*009e*/ 	.short	(.L_27 - .L_26)
.L_26:
        /*00a0*/ 	.word	0x00000008
.L_27:


//--------------------- .nv.callgraph             --------------------------
	.section	.nv.callgraph,"",@"SHT_CUDA_CALLGRAPH"
	.align	4
	.sectionentsize	8
	.align		4
        /*0000*/ 	.word	0x00000000
	.align		4
        /*0004*/ 	.word	0xffffffff
	.align		4
        /*0008*/ 	.word	0x00000000
	.align		4
        /*000c*/ 	.word	0xfffffffe
	.align		4
        /*0010*/ 	.word	0x00000000
	.align		4
        /*0014*/ 	.word	0xfffffffd
	.align		4
        /*0018*/ 	.word	0x00000000
	.align		4
        /*001c*/ 	.word	0xfffffffc


//--------------------- .text._Z11conv_kernelPKhPhPKfiii --------------------------
	.section	.text._Z11conv_kernelPKhPhPKfiii,"ax",@progbits
	.align	128
        .global         _Z11conv_kernelPKhPhPKfiii
        .type           _Z11conv_kernelPKhPhPKfiii,@function
        .size           _Z11conv_kernelPKhPhPKfiii,(.L_x_9 - _Z11conv_kernelPKhPhPKfiii)
        .other          _Z11conv_kernelPKhPhPKfiii,@"STO_CUDA_ENTRY STV_DEFAULT"
_Z11conv_kernelPKhPhPKfiii:
.text._Z11conv_kernelPKhPhPKfiii:
[----:B------:R-:W-:Y:S01]  /*0000*/  LDC R1, c[0x0][0x37c] ;  /* 0x0000df00ff017b82 */ /* 0x000fe20000000800 */
[----:B------:R-:W0:Y:S07]  /*0010*/  S2R R3, SR_TID.Y ;  /* 0x0000000000037919 */ /* 0x000e2e0000002200 */
[----:B------:R-:W1:Y:S01]  /*0020*/  LDC R9, c[0x0][0x360] ;  /* 0x0000d800ff097b82 */ /* 0x000e620000000800 */
[----:B------:R-:W2:Y:S01]  /*0030*/  LDCU.64 UR6, c[0x0][0x398] ;  /* 0x00007300ff0677ac */ /* 0x000ea20008000a00 */
[----:B------:R-:W1:Y:S06]  /*0040*/  S2R R0, SR_TID.X ;  /* 0x0000000000007919 */ /* 0x000e6c0000002100 */
[----:B------:R-:W0:Y:S08]  /*0050*/  S2UR UR5, SR_CTAID.Y ;  /* 0x00000000000579c3 */ /* 0x000e300000002600 */
[----:B------:R-:W0:Y:S08]  /*0060*/  LDC R8, c[0x0][0x364] ;  /* 0x0000d900ff087b82 */ /* 0x000e300000000800 */
[----:B------:R-:W1:Y:S01]  /*0070*/  S2UR UR4, SR_CTAID.X ;  /* 0x00000000000479c3 */ /* 0x000e620000002500 */
[----:B0-----:R-:W-:-:S05]  /*0080*/  IMAD R8, R8, UR5, R3 ;  /* 0x0000000508087c24 */ /* 0x001fca000f8e0203 */
[----:B--2---:R-:W-:Y:S01]  /*0090*/  ISETP.GE.AND P0, PT, R8, UR7, PT ;  /* 0x0000000708007c0c */ /* 0x004fe2000bf06270 */
[----:B-1----:R-:W-:-:S05]  /*00a0*/  IMAD R9, R9, UR4, R0 ;  /* 0x0000000409097c24 */ /* 0x002fca000f8e0200 */
[----:B------:R-:W-:-:S13]  /*00b0*/  ISETP.GE.OR P0, PT, R9, UR6, P0 ;  /* 0x0000000609007c0c */ /* 0x000fda0008706670 */
[----:B------:R-:W-:Y:S05]  /*00c0*/  @P0 EXIT ;  /* 0x000000000000094d */ /* 0x000fea0003800000 */
[----:B------:R-:W0:Y:S01]  /*00d0*/  LDC R10, c[0x0][0x3a0] ;  /* 0x0000e800ff0a7b82 */ /* 0x000e220000000800 */
[----:B------:R-:W1:Y:S01]  /*00e0*/  LDCU.64 UR4, c[0x0][0x358] ;  /* 0x00006b00ff0477ac */ /* 0x000e620008000a00 */
[----:B------:R-:W-:Y:S01]  /*00f0*/  IMAD.MOV.U32 R0, RZ, RZ, RZ ;  /* 0x000000ffff007224 */ /* 0x000fe200078e00ff */
[C---:B0-----:R-:W-:Y:S02]  /*0100*/  ISETP.GE.AND P0, PT, R10.reuse, -0x1, PT ;  /* 0xffffffff0a00780c */ /* 0x041fe40003f06270 */
[----:B------:R-:W-:-:S11]  /*0110*/  LEA.HI R10, R10, R10, RZ, 0x1 ;  /* 0x0000000a0a0a7211 */ /* 0x000fd600078f08ff */
[----:B-1----:R-:W-:Y:S05]  /*0120*/  @!P0 BRA `(.L_x_0) ;  /* 0x0000000c00348947 */ /* 0x002fea0003800000 */
[----:B------:R-:W-:Y:S01]  /*0130*/  SHF.R.S32.HI R10, RZ, 0x1, R10 ;  /* 0x00000001ff0a7819 */ /* 0x000fe2000001140a */
[----:B------:R-:W-:-:S03]  /*0140*/  IMAD.MOV.U32 R0, RZ, RZ, RZ ;  /* 0x000000ffff007224 */ /* 0x000fc600078e00ff */
[----:B------:R-:W-:Y:S01]  /*0150*/  IABS R11, R10 ;  /* 0x0000000a000b7213 */ /* 0x000fe20000000000 */
[----:B------:R-:W-:-:S04]  /*0160*/  IMAD.MOV R12, RZ, RZ, -R10 ;  /* 0x000000ffff0c7224 */ /* 0x000fc800078e0a0a */
[----:B------:R-:W-:Y:S02]  /*0170*/  IMAD.IADD R11, R10, 0x1, R11 ;  /* 0x000000010a0b7824 */ /* 0x000fe400078e020b */
[----:B------:R-:W-:Y:S02]  /*0180*/  IMAD.MOV.U32 R13, RZ, RZ, R12 ;  /* 0x000000ffff0d7224 */ /* 0x000fe400078e000c */
[----:B------:R-:W-:-:S05]  /*0190*/  VIADD R14, R11, 0x1 ;  /* 0x000000010b0e7836 */ /* 0x000fca0000000000 */
[----:B------:R-:W-:-:S07]  /*01a0*/  LOP3.LUT R14, R14, 0x7, RZ, 0xc0, !PT ;  /* 0x000000070e0e7812 */ /* 0x000fce00078ec0ff */
.L_x_7:
[----:B------:R-:W0:Y:S01]  /*01b0*/  LDCU UR6, c[0x0][0x39c] ;  /* 0x00007380ff0677ac */ /* 0x000e220008000800 */
[----:B------:R-:W-:Y:S01]  /*01c0*/  ISETP.GE.U32.AND P1, PT, R11, 0x7, PT ;  /* 0x000000070b00780c */ /* 0x000fe20003f26070 */
[--C-:B------:R-:W-:Y:S01]  /*01d0*/  IMAD.IADD R15, R8, 0x1, R13.reuse ;  /* 0x00000001080f7824 */ /* 0x100fe200078e020d */
[----:B------:R-:W-:Y:S01]  /*01e0*/  IABS R4, R10 ;  /* 0x0000000a00047213 */ /* 0x000fe20000000000 */
[----:B------:R-:W1:Y:S01]  /*01f0*/  LDCU UR7, c[0x0][0x3a0] ;  /* 0x00007400ff0777ac */ /* 0x000e620008000800 */
[----:B------:R-:W-:Y:S02]  /*0200*/  IMAD.IADD R2, R10, 0x1, R13 ;  /* 0x000000010a027824 */ /* 0x000fe400078e020d */
[C---:B------:R-:W-:Y:S01]  /*0210*/  ISETP.NE.AND P5, PT, R13.reuse, R4, PT ;  /* 0x000000040d00720c */ /* 0x040fe20003fa5270 */
[----:B------:R-:W-:Y:S02]  /*0220*/  IMAD.MOV.U32 R17, RZ, RZ, R12 ;  /* 0x000000ffff117224 */ /* 0x000fe400078e000c */
[----:B------:R-:W-:Y:S01]  /*0230*/  VIADD R13, R13, 0x1 ;  /* 0x000000010d0d7836 */ /* 0x000fe20000000000 */
[----:B0-----:R-:W-:Y:S01]  /*0240*/  ISETP.GE.AND P0, PT, R15, UR6, PT ;  /* 0x000000060f007c0c */ /* 0x001fe2000bf06270 */
[----:B-1----:R-:W-:-:S03]  /*0250*/  IMAD R19, R2, UR7, RZ ;  /* 0x0000000702137c24 */ /* 0x002fc6000f8e02ff */
[----:B------:R-:W-:Y:S01]  /*0260*/  ISETP.GT.AND P0, PT, R15, -0x1, !P0 ;  /* 0xffffffff0f00780c */ /* 0x000fe20004704270 */
[----:B------:R-:W-:Y:S01]  /*0270*/  IMAD.IADD R16, R10, 0x1, R19 ;  /* 0x000000010a107824 */ /* 0x000fe200078e0213 */
[----:B------:R-:W-:Y:S11]  /*0280*/  @!P1 BRA `(.L_x_1) ;  /* 0x0000000400509947 */ /* 0x000ff60003800000 */
[----:B------:R-:W0:Y:S01]  /*0290*/  LDC.64 R2, c[0x0][0x390] ;  /* 0x0000e400ff027b82 */ /* 0x000e220000000a00 */
[----:B------:R-:W1:Y:S01]  /*02a0*/  LDCU UR8, c[0x0][0x398] ;  /* 0x00007300ff0877ac */ /* 0x000e620008000800 */
[----:B------:R-:W-:Y:S01]  /*02b0*/  VIADD R20, R11, 0x1 ;  /* 0x000000010b147836 */ /* 0x000fe20000000000 */
[----:B------:R-:W-:Y:S01]  /*02c0*/  IADD3 R17, PT, PT, -R10, 0x3, RZ ;  /* 0x000000030a117810 */ /* 0x000fe20007ffe1ff */
[----:B------:R-:W-:Y:S01]  /*02d0*/  IMAD.IADD R18, R9, 0x1, -R10 ;  /* 0x0000000109127824 */ /* 0x000fe200078e0a0a */
[----:B------:R-:W2:Y:S02]  /*02e0*/  LDCU UR9, c[0x0][0x398] ;  /* 0x00007300ff0977ac */ /* 0x000ea40008000800 */
[----:B------:R-:W-:Y:S01]  /*02f0*/  LOP3.LUT R20, R20, 0xfffffff8, RZ, 0xc0, !PT ;  /* 0xfffffff814147812 */ /* 0x000fe200078ec0ff */
[----:B------:R-:W3:Y:S04]  /*0300*/  LDCU.64 UR6, c[0x0][0x380] ;  /* 0x00007000ff0677ac */ /* 0x000ee80008000a00 */
[----:B------:R-:W-:-:S02]  /*0310*/  IMAD.MOV R20, RZ, RZ, -R20 ;  /* 0x000000ffff147224 */ /* 0x000fc400078e0a14 */
[----:B-1----:R-:W-:-:S07]  /*0320*/  IMAD R25, R15, UR8, R18 ;  /* 0x000000080f197c24 */ /* 0x002fce000f8e0212 */
.L_x_2:
[C---:B--2---:R-:W-:Y:S02]  /*0330*/  ISETP.GE.AND P1, PT, R18.reuse, UR9, PT ;  /* 0x0000000912007c0c */ /* 0x044fe4000bf26270 */
[C---:B---3--:R-:W-:Y:S02]  /*0340*/  IADD3 R4, P2, PT, R25.reuse, UR6, RZ ;  /* 0x0000000619047c10 */ /* 0x048fe4000ff5e0ff */
[----:B------:R-:W-:Y:S02]  /*0350*/  ISETP.GT.AND P1, PT, R18, -0x1, !P1 ;  /* 0xffffffff1200780c */ /* 0x000fe40004f24270 */
[----:B------:R-:W-:Y:S02]  /*0360*/  LEA.HI.X.SX32 R5, R25, UR7, 0x1, P2 ;  /* 0x0000000719057c11 */ /* 0x000fe400090f0eff */
[----:B------:R-:W-:Y:S01]  /*0370*/  PLOP3.LUT P1, PT, P1, P0, PT, 0x80, 0x8 ;  /* 0x000000000008781c */ /* 0x000fe20000f21070 */
[----:B0-----:R-:W-:-:S12]  /*0380*/  IMAD.WIDE R6, R19, 0x4, R2 ;  /* 0x0000000413067825 */ /* 0x001fd800078e0202 */
[----:B------:R-:W2:Y:S04]  /*0390*/  @P1 LDG.E.U8 R21, desc[UR4][R4.64] ;  /* 0x0000000404151981 */ /* 0x000ea8000c1e1100 */
[----:B------:R-:W3:Y:S01]  /*03a0*/  @P1 LDG.E R26, desc[UR4][R6.64] ;  /* 0x00000004061a1981 */ /* 0x000ee2000c1e1900 */
[----:B------:R-:W-:-:S05]  /*03b0*/  VIADD R22, R18, 0x1 ;  /* 0x0000000112167836 */ /* 0x000fca0000000000 */
[----:B------:R-:W-:-:S04]  /*03c0*/  ISETP.GE.AND P2, PT, R22, UR9, PT ;  /* 0x0000000916007c0c */ /* 0x000fc8000bf46270 */
[----:B------:R-:W-:Y:S01]  /*03d0*/  ISETP.GT.AND P2, PT, R22, -0x1, !P2 ;  /* 0xffffffff1600780c */ /* 0x000fe20005744270 */
[----:B------:R-:W-:-:S03]  /*03e0*/  VIADD R22, R18, 0x2 ;  /* 0x0000000212167836 */ /* 0x000fc60000000000 */
[----:B------:R-:W-:Y:S02]  /*03f0*/  PLOP3.LUT P2, PT, P2, P0, PT, 0x80, 0x8 ;  /* 0x000000000008781c */ /* 0x000fe40001741070 */
[----:B------:R-:W-:-:S04]  /*0400*/  ISETP.GE.AND P4, PT, R22, UR9, PT ;  /* 0x0000000916007c0c */ /* 0x000fc8000bf86270 */
[----:B------:R-:W-:-:S04]  /*0410*/  ISETP.GT.AND P4, PT, R22, -0x1, !P4 ;  /* 0xffffffff1600780c */ /* 0x000fc80006784270 */
[----:B------:R-:W-:-:S03]  /*0420*/  PLOP3.LUT P4, PT, P4, P0, PT, 0x80, 0x8 ;  /* 0x000000000008781c */ /* 0x000fc60002781070 */
[----:B------:R-:W4:Y:S04]  /*0430*/  @P2 LDG.E.U8 R24, desc[UR4][R4.64+0x1] ;  /* 0x0000010404182981 */ /* 0x000f28000c1e1100 */
[----:B------:R-:W5:Y:S06]  /*0440*/  @P2 LDG.E R23, desc[UR4][R6.64+0x4] ;  /* 0x0000040406172981 */ /* 0x000f6c000c1e1900 */
[----:B------:R-:W5:Y:S01]  /*0450*/  @P4 LDG.E.U8 R22, desc[UR4][R4.64+0x2] ;  /* 0x0000020404164981 */ /* 0x000f62000c1e1100 */
[----:B--2---:R-:W-:-:S05]  /*0460*/  @P1 I2FP.F32.U32 R21, R21 ;  /* 0x0000001500151245 */ /* 0x004fca0000201000 */
[----:B---3--:R-:W-:Y:S02]  /*0470*/  @P1 FFMA R0, R21, R26, R0 ;  /* 0x0000001a15001223 */ /* 0x008fe40000000000 */
[----:B------:R-:W2:Y:S01]  /*0480*/  @P4 LDG.E R21, desc[UR4][R6.64+0x8] ;  /* 0x0000080406154981 */ /* 0x000ea2000c1e1900 */
[----:B------:R-:W-:-:S05]  /*0490*/  VIADD R26, R18, 0x3 ;  /* 0x00000003121a7836 */ /* 0x000fca0000000000 */
[----:B------:R-:W-:-:S04]  /*04a0*/  ISETP.GE.AND P1, PT, R26, UR9, PT ;  /* 0x000000091a007c0c */ /* 0x000fc8000bf26270 */
[----:B------:R-:W-:Y:S01]  /*04b0*/  ISETP.GT.AND P1, PT, R26, -0x1, !P1 ;  /* 0xffffffff1a00780c */ /* 0x000fe20004f24270 */
[----:B------:R-:W-:-:S03]  /*04c0*/  VIADD R26, R18, 0x4 ;  /* 0x00000004121a7836 */ /* 0x000fc60000000000 */
[----:B------:R-:W-:Y:S02]  /*04d0*/  PLOP3.LUT P1, PT, P1, P0, PT, 0x80, 0x8 ;  /* 0x000000000008781c */ /* 0x000fe40000f21070 */
[----:B------:R-:W-:-:S04]  /*04e0*/  ISETP.GE.AND P3, PT, R26, UR9, PT ;  /* 0x000000091a007c0c */ /* 0x000fc8000bf66270 */
[----:B------:R-:W-:-:S04]  /*04f0*/  ISETP.GT.AND P3, PT, R26, -0x1, !P3 ;  /* 0xffffffff1a00780c */ /* 0x000fc80005f64270 */
[----:B------:R-:W-:Y:S02]  /*0500*/  PLOP3.LUT P3, PT, P3, P0, PT, 0x80, 0x8 ;  /* 0x000000000008781c */ /* 0x000fe40001f61070 */
[----:B----4-:R-:W-:Y:S02]  /*0510*/  @P2 I2FP.F32.U32 R27, R24 ;  /* 0x00000018001b2245 */ /* 0x010fe40000201000 */
[----:B------:R-:W3:Y:S03]  /*0520*/  @P1 LDG.E.U8 R24, desc[UR4][R4.64+0x3] ;  /* 0x0000030404181981 */ /* 0x000ee6000c1e1100 */
[----:B-----5:R-:W-:Y:S02]  /*0530*/  @P2 FFMA R0, R27, R23, R0 ;  /* 0x000000171b002223 */ /* 0x020fe40000000000 */
[----:B------:R-:W4:Y:S01]  /*0540*/  @P1 LDG.E R23, desc[UR4][R6.64+0xc] ;  /* 0x00000c0406171981 */ /* 0x000f22000c1e1900 */
[----:B------:R-:W-:-:S03]  /*0550*/  @P4 I2FP.F32.U32 R27, R22 ;  /* 0x00000016001b4245 */ /* 0x000fc60000201000 */
[----:B------:R-:W5:Y:S01]  /*0560*/  @P3 LDG.E.U8 R22, desc[UR4][R4.64+0x4] ;  /* 0x0000040404163981 */ /* 0x000f62000c1e1100 */
[----:B------:R-:W-:Y:S02]  /*0570*/  VIADD R26, R18, 0x5 ;  /* 0x00000005121a7836 */ /* 0x000fe40000000000 */
[----:B--2---:R-:W-:Y:S02]  /*0580*/  @P4 FFMA R0, R27, R21, R0 ;  /* 0x000000151b004223 */ /* 0x004fe40000000000 */
[----:B------:R-:W2:Y:S01]  /*0590*/  @P3 LDG.E R21, desc[UR4][R6.64+0x10] ;  /* 0x0000100406153981 */ /* 0x000ea2000c1e1900 */
[----:B------:R-:W-:-:S04]  /*05a0*/  ISETP.GE.AND P4, PT, R26, UR9, PT ;  /* 0x000000091a007c0c */ /* 0x000fc8000bf86270 */
[----:B------:R-:W-:Y:S01]  /*05b0*/  ISETP.GT.AND P4, PT, R26, -0x1, !P4 ;  /* 0xffffffff1a00780c */ /* 0x000fe20006784270 */
[----:B------:R-:W-:-:S05]  /*05c0*/  VIADD R26, R18, 0x6 ;  /* 0x00000006121a7836 */ /* 0x000fca0000000000 */
[----:B------:R-:W-:-:S04]  /*05d0*/  ISETP.GE.AND P2, PT, R26, UR9, PT ;  /* 0x000000091a007c0c */ /* 0x000fc8000bf46270 */
[----:B------:R-:W-:Y:S01]  /*05e0*/  ISETP.GT.AND P2, PT, R26, -0x1, !P2 ;  /* 0xffffffff1a00780c */ /* 0x000fe20005744270 */
[----:B------:R-:W-:Y:S01]  /*05f0*/  VIADD R26, R18, 0x7 ;  /* 0x00000007121a7836 */ /* 0x000fe20000000000 */
[----:B------:R-:W-:-:S04]  /*0600*/  PLOP3.LUT P4, PT, P4, P0, PT, 0x80, 0x8 ;  /* 0x000000000008781c */ /* 0x000fc80002781070 */
[C---:B------:R-:W-:Y:S02]  /*0610*/  ISETP.GE.AND P6, PT, R26.reuse, UR9, PT ;  /* 0x000000091a007c0c */ /* 0x040fe4000bfc6270 */
[----:B------:R-:W-:Y:S02]  /*0620*/  PLOP3.LUT P2, PT, P2, P0, PT, 0x80, 0x8 ;  /* 0x000000000008781c */ /* 0x000fe40001741070 */
[----:B------:R-:W-:Y:S02]  /*0630*/  ISETP.GT.AND P6, PT, R26, -0x1, !P6 ;  /* 0xffffffff1a00780c */ /* 0x000fe400077c4270 */
[----:B---3--:R-:W-:Y:S02]  /*0640*/  @P1 I2FP.F32.U32 R27, R24 ;  /* 0x00000018001b1245 */ /* 0x008fe40000201000 */
[----:B------:R-:W-:-:S03]  /*0650*/  PLOP3.LUT P6, PT, P6, P0, PT, 0x80, 0x8 ;  /* 0x000000000008781c */ /* 0x000fc600037c1070 */
[----:B----4-:R-:W-:Y:S01]  /*0660*/  @P1 FFMA R0, R27, R23, R0 ;  /* 0x000000171b001223 */ /* 0x010fe20000000000 */
[----:B-----5:R-:W-:-:S03]  /*0670*/  @P3 I2FP.F32.U32 R23, R22 ;  /* 0x0000001600173245 */ /* 0x020fc60000201000 */
[----:B------:R-:W3:Y:S04]  /*0680*/  @P2 LDG.E.U8 R24, desc[UR4][R4.64+0x6] ;  /* 0x0000060404182981 */ /* 0x000ee8000c1e1100 */
[----:B------:R-:W4:Y:S04]  /*0690*/  @P4 LDG.E.U8 R22, desc[UR4][R4.64+0x5] ;  /* 0x0000050404164981 */ /* 0x000f28000c1e1100 */
[----:B------:R-:W5:Y:S04]  /*06a0*/  @P6 LDG.E.U8 R28, desc[UR4][R4.64+0x7] ;  /* 0x00000704041c6981 */ /* 0x000f68000c1e1100 */
[----:B------:R-:W5:Y:S04]  /*06b0*/  @P2 LDG.E R26, desc[UR4][R6.64+0x18] ;  /* 0x00001804061a2981 */ /* 0x000f68000c1e1900 */
[----:B------:R-:W5:Y:S01]  /*06c0*/  @P6 LDG.E R29, desc[UR4][R6.64+0x1c] ;  /* 0x00001c04061d6981 */ /* 0x000f62000c1e1900 */
[----:B--2---:R-:W-:-:S03]  /*06d0*/  @P3 FFMA R0, R23, R21, R0 ;  /* 0x0000001517003223 */ /* 0x004fc60000000000 */
[----:B------:R-:W2:Y:S01]  /*06e0*/  @P4 LDG.E R23, desc[UR4][R6.64+0x14] ;  /* 0x0000140406174981 */ /* 0x000ea2000c1e1900 */
[----:B------:R-:W-:-:S05]  /*06f0*/  VIADD R20, R20, 0x8 ;  /* 0x0000000814147836 */ /* 0x000fca0000000000 */
[----:B------:R-:W-:Y:S01]  /*0700*/  ISETP.NE.AND P1, PT, R20, RZ, PT ;  /* 0x000000ff1400720c */ /* 0x000fe20003f25270 */
[----:B------:R-:W-:Y:S02]  /*0710*/  VIADD R17, R17, 0x8 ;  /* 0x0000000811117836 */ /* 0x000fe40000000000 */
[----:B------:R-:W-:Y:S02]  /*0720*/  VIADD R19, R19, 0x8 ;  /* 0x0000000813137836 */ /* 0x000fe40000000000 */
[----:B------:R-:W-:Y:S02]  /*0730*/  VIADD R18, R18, 0x8 ;  /* 0x0000000812127836 */ /* 0x000fe40000000000 */
[----:B------:R-:W-:Y:S01]  /*0740*/  VIADD R25, R25, 0x8 ;  /* 0x0000000819197836 */ /* 0x000fe20000000000 */
[----:B---3--:R-:W-:Y:S02]  /*0750*/  @P2 I2FP.F32.U32 R27, R24 ;  /* 0x00000018001b2245 */ /* 0x008fe40000201000 */
[----:B----4-:R-:W-:-:S05]  /*0760*/  @P4 I2FP.F32.U32 R21, R22 ;  /* 0x0000001600154245 */ /* 0x010fca0000201000 */
[----:B--2---:R-:W-:Y:S01]  /*0770*/  @P4 FFMA R0, R21, R23, R0 ;  /* 0x0000001715004223 */ /* 0x004fe20000000000 */
[----:B-----5:R-:W-:-:S03]  /*0780*/  @P6 I2FP.F32.U32 R21, R28 ;  /* 0x0000001c00156245 */ /* 0x020fc60000201000 */
[----:B------:R-:W-:-:S04]  /*0790*/  @P2 FFMA R0, R27, R26, R0 ;  /* 0x0000001a1b002223 */ /* 0x000fc80000000000 */
[----:B------:R-:W-:Y:S01]  /*07a0*/  @P6 FFMA R0, R21, R29, R0 ;  /* 0x0000001d15006223 */ /* 0x000fe20000000000 */
[----:B------:R-:W-:Y:S06]  /*07b0*/  @P1 BRA `(.L_x_2) ;  /* 0xfffffff800dc1947 */ /* 0x000fec000383ffff */
[----:B------:R-:W-:-:S07]  /*07c0*/  VIADD R17, R17, 0xfffffffd ;  /* 0xfffffffd11117836 */ /* 0x000fce0000000000 */
.L_x_1:
[----:B------:R-:W-:-:S13]  /*07d0*/  ISETP.NE.AND P1, PT, R14, RZ, PT ;  /* 0x000000ff0e00720c */ /* 0x000fda0003f25270 */
[----:B------:R-:W-:Y:S05]  /*07e0*/  @!P1 BRA `(.L_x_3) ;  /* 0x0000000400809947 */ /* 0x000fea0003800000 */
[----:B------:R-:W-:Y:S02]  /*07f0*/  VIADD R2, R14, 0xffffffff ;  /* 0xffffffff0e027836 */ /* 0x000fe40000000000 */
[----:B------:R-:W-:-:S03]  /*0800*/  VIADD R6, R11, 0x1 ;  /* 0x000000010b067836 */ /* 0x000fc60000000000 */
[----:B------:R-:W-:Y:S02]  /*0810*/  ISETP.GE.U32.AND P1, PT, R2, 0x3, PT ;  /* 0x000000030200780c */ /* 0x000fe40003f26070 */
[----:B------:R-:W-:-:S11]  /*0820*/  LOP3.LUT P6, R6, R6, 0x3, RZ, 0xc0, !PT ;  /* 0x0000000306067812 */ /* 0x000fd600078cc0ff */
[----:B------:R-:W-:Y:S05]  /*0830*/  @!P1 BRA `(.L_x_4) ;  /* 0x0000000000a49947 */ /* 0x000fea0003800000 */
[----:B------:R-:W0:Y:S01]  /*0840*/  LDCU UR6, c[0x0][0x398] ;  /* 0x00007300ff0677ac */ /* 0x000e220008000800 */
[----:B------:R-:W-:Y:S01]  /*0850*/  IMAD.IADD R18, R9, 0x1, R17 ;  /* 0x0000000109127824 */ /* 0x000fe200078e0211 */
[----:B------:R-:W1:Y:S01]  /*0860*/  LDC.64 R4, c[0x0][0x390] ;  /* 0x0000e400ff047b82 */ /* 0x000e620000000a00 */
[----:B------:R-:W2:Y:S02]  /*0870*/  LDCU.64 UR8, c[0x0][0x380] ;  /* 0x00007000ff0877ac */ /* 0x000ea40008000a00 */
[C---:B------:R-:W-:Y:S02]  /*0880*/  VIADD R2, R18.reuse, 0x1 ;  /* 0x0000000112027836 */ /* 0x040fe40000000000 */
[C---:B------:R-:W-:Y:S01]  /*0890*/  VIADD R7, R18.reuse, 0x2 ;  /* 0x0000000212077836 */ /* 0x040fe20000000000 */
[----:B0-----:R-:W-:Y:S01]  /*08a0*/  ISETP.GE.AND P1, PT, R18, UR6, PT ;  /* 0x0000000612007c0c */ /* 0x001fe2000bf26270 */
[----:B------:R-:W-:Y:S01]  /*08b0*/  IMAD R3, R15, UR6, R18 ;  /* 0x000000060f037c24 */ /* 0x000fe2000f8e0212 */
[----:B------:R-:W-:-:S02]  /*08c0*/  ISETP.GE.AND P4, PT, R2, UR6, PT ;  /* 0x0000000602007c0c */ /* 0x000fc4000bf86270 */
[C---:B------:R-:W-:Y:S01]  /*08d0*/  ISETP.GT.AND P1, PT, R18.reuse, -0x1, !P1 ;  /* 0xffffffff1200780c */ /* 0x040fe20004f24270 */
[----:B------:R-:W-:Y:S01]  /*08e0*/  VIADD R18, R18, 0x3 ;  /* 0x0000000312127836 */ /* 0x000fe20000000000 */
[----:B------:R-:W-:Y:S02]  /*08f0*/  ISETP.GT.AND P4, PT, R2, -0x1, !P4 ;  /* 0xffffffff0200780c */ /* 0x000fe40006784270 */
[----:B--2---:R-:W-:Y:S02]  /*0900*/  IADD3 R2, P3, PT, R3, UR8, RZ ;  /* 0x0000000803027c10 */ /* 0x004fe4000ff7e0ff */
[----:B------:R-:W-:Y:S02]  /*0910*/  ISETP.GE.AND P2, PT, R7, UR6, PT ;  /* 0x0000000607007c0c */ /* 0x000fe4000bf46270 */
[----:B------:R-:W-:Y:S02]  /*0920*/  PLOP3.LUT P1, PT, P1, P0, PT, 0x80, 0x8 ;  /* 0x000000000008781c */ /* 0x000fe40000f21070 */
[----:B------:R-:W-:-:S02]  /*0930*/  LEA.HI.X.SX32 R3, R3, UR9, 0x1, P3 ;  /* 0x0000000903037c11 */ /* 0x000fc400098f0eff */
[----:B------:R-:W-:Y:S01]  /*0940*/  ISETP.GT.AND P2, PT, R7, -0x1, !P2 ;  /* 0xffffffff0700780c */ /* 0x000fe20005744270 */
[----:B------:R-:W-:Y:S01]  /*0950*/  IMAD.IADD R7, R16, 0x1, R17 ;  /* 0x0000000110077824 */ /* 0x000fe200078e0211 */
[C---:B------:R-:W-:Y:S02]  /*0960*/  ISETP.GE.AND P3, PT, R18.reuse, UR6, PT ;  /* 0x0000000612007c0c */ /* 0x040fe4000bf66270 */
[----:B------:R-:W-:Y:S01]  /*0970*/  PLOP3.LUT P4, PT, P4, P0, PT, 0x80, 0x8 ;  /* 0x000000000008781c */ /* 0x000fe20002781070 */
[----:B-1----:R-:W-:Y:S01]  /*0980*/  IMAD.WIDE R4, R7, 0x4, R4 ;  /* 0x0000000407047825 */ /* 0x002fe200078e0204 */
[----:B------:R-:W-:Y:S02]  /*0990*/  ISETP.GT.AND P3, PT, R18, -0x1, !P3 ;  /* 0xffffffff1200780c */ /* 0x000fe40005f64270 */
[----:B------:R-:W-:Y:S01]  /*09a0*/  PLOP3.LUT P2, PT, P2, P0, PT, 0x80, 0x8 ;  /* 0x000000000008781c */ /* 0x000fe20001741070 */
[----:B------:R-:W2:Y:S01]  /*09b0*/  @P1 LDG.E.U8 R7, desc[UR4][R2.64] ;  /* 0x0000000402071981 */ /* 0x000ea2000c1e1100 */
[----:B------:R-:W-:-:S03]  /*09c0*/  PLOP3.LUT P3, PT, P3, P0, PT, 0x80, 0x8 ;  /* 0x000000000008781c */ /* 0x000fc60001f61070 */
[----:B------:R-:W3:Y:S04]  /*09d0*/  @P1 LDG.E R18, desc[UR4][R4.64] ;  /* 0x0000000404121981 */ /* 0x000ee8000c1e1900 */
[----:B------:R-:W4:Y:S04]  /*09e0*/  @P4 LDG.E.U8 R19, desc[UR4][R2.64+0x1] ;  /* 0x0000010402134981 */ /* 0x000f28000c1e1100 */
[----:B------:R-:W5:Y:S04]  /*09f0*/  @P2 LDG.E.U8 R21, desc[UR4][R2.64+0x2] ;  /* 0x0000020402152981 */ /* 0x000f68000c1e1100 */
[----:B------:R-:W5:Y:S04]  /*0a00*/  @P4 LDG.E R20, desc[UR4][R4.64+0x4] ;  /* 0x0000040404144981 */ /* 0x000f68000c1e1900 */
[----:B------:R-:W5:Y:S04]  /*0a10*/  @P3 LDG.E.U8 R23, desc[UR4][R2.64+0x3] ;  /* 0x0000030402173981 */ /* 0x000f68000c1e1100 */
[----:B------:R-:W5:Y:S04]  /*0a20*/  @P2 LDG.E R22, desc[UR4][R4.64+0x8] ;  /* 0x0000080404162981 */ /* 0x000f68000c1e1900 */
[----:B------:R-:W5:Y:S01]  /*0a30*/  @P3 LDG.E R24, desc[UR4][R4.64+0xc] ;  /* 0x00000c0404183981 */ /* 0x000f62000c1e1900 */
[----:B------:R-:W-:Y:S01]  /*0a40*/  VIADD R17, R17, 0x4 ;  /* 0x0000000411117836 */ /* 0x000fe20000000000 */
[----:B--2---:R-:W-:-:S05]  /*0a50*/  @P1 I2FP.F32.U32 R7, R7 ;  /* 0x0000000700071245 */ /* 0x004fca0000201000 */
[----:B---3--:R-:W-:Y:S01]  /*0a60*/  @P1 FFMA R0, R7, R18, R0 ;  /* 0x0000001207001223 */ /* 0x008fe20000000000 */
[----:B----4-:R-:W-:Y:S02]  /*0a70*/  @P4 I2FP.F32.U32 R19, R19 ;  /* 0x0000001300134245 */ /* 0x010fe40000201000 */
[----:B-----5:R-:W-:-:S03]  /*0a80*/  @P2 I2FP.F32.U32 R21, R21 ;  /* 0x0000001500152245 */ /* 0x020fc60000201000 */
[----:B------:R-:W-:Y:S01]  /*0a90*/  @P4 FFMA R0, R19, R20, R0 ;  /* 0x0000001413004223 */ /* 0x000fe20000000000 */
[----:B------:R-:W-:-:S03]  /*0aa0*/  @P3 I2FP.F32.U32 R23, R23 ;  /* 0x0000001700173245 */ /* 0x000fc60000201000 */
[----:B------:R-:W-:-:S04]  /*0ab0*/  @P2 FFMA R0, R21, R22, R0 ;  /* 0x0000001615002223 */ /* 0x000fc80000000000 */
[----:B------:R-:W-:-:S07]  /*0ac0*/  @P3 FFMA R0, R23, R24, R0 ;  /* 0x0000001817003223 */ /* 0x000fce0000000000 */
.L_x_4:
[----:B------:R-:W-:Y:S05]  /*0ad0*/  @!P6 BRA `(.L_x_3) ;  /* 0x0000000000c4e947 */ /* 0x000fea0003800000 */
[----:B------:R-:W-:Y:S02]  /*0ae0*/  ISETP.NE.AND P1, PT, R6, 0x1, PT ;  /* 0x000000010600780c */ /* 0x000fe40003f25270 */
[----:B------:R-:W-:-:S04]  /*0af0*/  LOP3.LUT R2, R11, 0x1, RZ, 0xc0, !PT ;  /* 0x000000010b027812 */ /* 0x000fc800078ec0ff */
[----:B------:R-:W-:-:S07]  /*0b00*/  ISETP.NE.U32.AND P3, PT, R2, 0x1, PT ;  /* 0x000000010200780c */ /* 0x000fce0003f65070 */
[----:B------:R-:W-:Y:S06]  /*0b10*/  @!P1 BRA `(.L_x_5) ;  /* 0x0000000000649947 */ /* 0x000fec0003800000 */
[----:B------:R-:W0:Y:S01]  /*0b20*/  LDCU UR6, c[0x0][0x398] ;  /* 0x00007300ff0677ac */ /* 0x000e220008000800 */
[--C-:B------:R-:W-:Y:S01]  /*0b30*/  IMAD.IADD R2, R9, 0x1, R17.reuse ;  /* 0x0000000109027824 */ /* 0x100fe200078e0211 */
[----:B------:R-:W1:Y:S01]  /*0b40*/  LDC.64 R4, c[0x0][0x390] ;  /* 0x0000e400ff047b82 */ /* 0x000e620000000a00 */
[----:B------:R-:W-:Y:S01]  /*0b50*/  IMAD.IADD R7, R16, 0x1, R17 ;  /* 0x0000000110077824 */ /* 0x000fe200078e0211 */
[----:B------:R-:W2:Y:S01]  /*0b60*/  LDCU.64 UR8, c[0x0][0x380] ;  /* 0x00007000ff0877ac */ /* 0x000ea20008000a00 */
[C---:B------:R-:W-:Y:S01]  /*0b70*/  VIADD R6, R2.reuse, 0x1 ;  /* 0x0000000102067836 */ /* 0x040fe20000000000 */
[----:B0-----:R-:W-:Y:S01]  /*0b80*/  ISETP.GE.AND P1, PT, R2, UR6, PT ;  /* 0x0000000602007c0c */ /* 0x001fe2000bf26270 */
[----:B------:R-:W-:-:S03]  /*0b90*/  IMAD R3, R15, UR6, R2 ;  /* 0x000000060f037c24 */ /* 0x000fc6000f8e0202 */
[----:B------:R-:W-:Y:S02]  /*0ba0*/  ISETP.GE.AND P2, PT, R6, UR6, PT ;  /* 0x0000000606007c0c */ /* 0x000fe4000bf46270 */
[----:B------:R-:W-:Y:S02]  /*0bb0*/  ISETP.GT.AND P1, PT, R2, -0x1, !P1 ;  /* 0xffffffff0200780c */ /* 0x000fe40004f24270 */
[----:B------:R-:W-:Y:S02]  /*0bc0*/  ISETP.GT.AND P2, PT, R6, -0x1, !P2 ;  /* 0xffffffff0600780c */ /* 0x000fe40005744270 */
[----:B------:R-:W-:Y:S01]  /*0bd0*/  PLOP3.LUT P1, PT, P1, P0, PT, 0x80, 0x8 ;  /* 0x000000000008781c */ /* 0x000fe20000f21070 */
[----:B-1----:R-:W-:Y:S01]  /*0be0*/  IMAD.WIDE R4, R7, 0x4, R4 ;  /* 0x0000000407047825 */ /* 0x002fe200078e0204 */
[----:B--2---:R-:W-:Y:S02]  /*0bf0*/  IADD3 R2, P4, PT, R3, UR8, RZ ;  /* 0x0000000803027c10 */ /* 0x004fe4000ff9e0ff */
[----:B------:R-:W-:-:S02]  /*0c00*/  PLOP3.LUT P2, PT, P2, P0, PT, 0x80, 0x8 ;  /* 0x000000000008781c */ /* 0x000fc40001741070 */
[----:B------:R-:W-:-:S07]  /*0c10*/  LEA.HI.X.SX32 R3, R3, UR9, 0x1, P4 ;  /* 0x0000000903037c11 */ /* 0x000fce000a0f0eff */
[----:B------:R-:W2:Y:S04]  /*0c20*/  @P1 LDG.E.U8 R6, desc[UR4][R2.64] ;  /* 0x0000000402061981 */ /* 0x000ea8000c1e1100 */
[----:B------:R-:W3:Y:S04]  /*0c30*/  @P2 LDG.E.U8 R19, desc[UR4][R2.64+0x1] ;  /* 0x0000010402132981 */ /* 0x000ee8000c1e1100 */
[----:B------:R-:W4:Y:S04]  /*0c40*/  @P1 LDG.E R18, desc[UR4][R4.64] ;  /* 0x0000000404121981 */ /* 0x000f28000c1e1900 */
[----:B------:R-:W5:Y:S01]  /*0c50*/  @P2 LDG.E R20, desc[UR4][R4.64+0x4] ;  /* 0x0000040404142981 */ /* 0x000f62000c1e1900 */
[----:B------:R-:W-:Y:S01]  /*0c60*/  VIADD R17, R17, 0x2 ;  /* 0x0000000211117836 */ /* 0x000fe20000000000 */
[----:B--2---:R-:W-:-:S02]  /*0c70*/  @P1 I2FP.F32.U32 R7, R6 ;  /* 0x0000000600071245 */ /* 0x004fc40000201000 */
[----:B---3--:R-:W-:-:S03]  /*0c80*/  @P2 I2FP.F32.U32 R19, R19 ;  /* 0x0000001300132245 */ /* 0x008fc60000201000 */
[----:B----4-:R-:W-:-:S04]  /*0c90*/  @P1 FFMA R0, R7, R18, R0 ;  /* 0x0000001207001223 */ /* 0x010fc80000000000 */
[----:B-----5:R-:W-:-:S07]  /*0ca0*/  @P2 FFMA R0, R19, R20, R0 ;  /* 0x0000001413002223 */ /* 0x020fce0000000000 */
.L_x_5:
[----:B------:R-:W-:Y:S05]  /*0cb0*/  @!P3 BRA `(.L_x_3) ;  /* 0x00000000004cb947 */ /* 0x000fea0003800000 */
[----:B------:R-:W0:Y:S01]  /*0cc0*/  LDCU UR6, c[0x0][0x398] ;  /* 0x00007300ff0677ac */ /* 0x000e220008000800 */
[----:B------:R-:W-:Y:S01]  /*0cd0*/  IMAD.IADD R2, R9, 0x1, R17 ;  /* 0x0000000109027824 */ /* 0x000fe200078e0211 */
[----:B------:R-:W-:Y:S04]  /*0ce0*/  BSSY.RECONVERGENT B0, `(.L_x_3) ;  /* 0x0000010000007945 */ /* 0x000fe80003800200 */
[----:B0-----:R-:W-:-:S04]  /*0cf0*/  ISETP.GE.AND P1, PT, R2, UR6, PT ;  /* 0x0000000602007c0c */ /* 0x001fc8000bf26270 */
[----:B------:R-:W-:-:S04]  /*0d00*/  ISETP.GT.AND P1, PT, R2, -0x1, !P1 ;  /* 0xffffffff0200780c */ /* 0x000fc80004f24270 */
[----:B------:R-:W-:-:S13]  /*0d10*/  PLOP3.LUT P1, PT, P1, P0, PT, 0x80, 0x8 ;  /* 0x000000000008781c */ /* 0x000fda0000f21070 */
[----:B------:R-:W-:Y:S05]  /*0d20*/  @!P1 BRA `(.L_x_6) ;  /* 0x00000000002c9947 */ /* 0x000fea0003800000 */
[----:B------:R-:W0:Y:S01]  /*0d30*/  LDCU.64 UR8, c[0x0][0x380] ;  /* 0x00007000ff0877ac */ /* 0x000e220008000a00 */
[----:B------:R-:W1:Y:S01]  /*0d40*/  LDC.64 R4, c[0x0][0x390] ;  /* 0x0000e400ff047b82 */ /* 0x000e620000000a00 */
[----:B------:R-:W-:Y:S02]  /*0d50*/  IMAD R15, R15, UR6, R2 ;  /* 0x000000060f0f7c24 */ /* 0x000fe4000f8e0202 */
[----:B------:R-:W-:-:S03]  /*0d60*/  IMAD.IADD R7, R16, 0x1, R17 ;  /* 0x0000000110077824 */ /* 0x000fc600078e0211 */
[----:B0-----:R-:W-:-:S04]  /*0d70*/  IADD3 R2, P0, PT, R15, UR8, RZ ;  /* 0x000000080f027c10 */ /* 0x001fc8000ff1e0ff */
[----:B------:R-:W-:Y:S01]  /*0d80*/  LEA.HI.X.SX32 R3, R15, UR9, 0x1, P0 ;  /* 0x000000090f037c11 */ /* 0x000fe200080f0eff */
[----:B-1----:R-:W-:-:S04]  /*0d90*/  IMAD.WIDE R4, R7, 0x4, R4 ;  /* 0x0000000407047825 */ /* 0x002fc800078e0204 */
[----:B------:R-:W2:Y:S04]  /*0da0*/  LDG.E.U8 R2, desc[UR4][R2.64] ;  /* 0x0000000402027981 */ /* 0x000ea8000c1e1100 */
[----:B------:R-:W3:Y:S01]  /*0db0*/  LDG.E R4, desc[UR4][R4.64] ;  /* 0x0000000404047981 */ /* 0x000ee2000c1e1900 */
[----:B--2---:R-:W-:-:S05]  /*0dc0*/  I2FP.F32.U32 R7, R2 ;  /* 0x0000000200077245 */ /* 0x004fca0000201000 */
[----:B---3--:R-:W-:-:S07]  /*0dd0*/  FFMA R0, R7, R4, R0 ;  /* 0x0000000407007223 */ /* 0x008fce0000000000 */
.L_x_6:
[----:B------:R-:W-:Y:S05]  /*0de0*/  BSYNC.RECONVERGENT B0 ;  /* 0x0000000000007941 */ /* 0x000fea0003800200 */
.L_x_3:
[----:B------:R-:W-:Y:S05]  /*0df0*/  @P5 BRA `(.L_x_7) ;  /* 0xfffffff000ec5947 */ /* 0x000fea000383ffff */
.L_x_0:
[----:B------:R-:W0:Y:S01]  /*0e00*/  LDCU UR8, c[0x0][0x398] ;  /* 0x00007300ff0877ac */ /* 0x000e220008000800 */
[C---:B------:R-:W-:Y:S01]  /*0e10*/  FSETP.GEU.AND P0, PT, R0.reuse, RZ, PT ;  /* 0x000000ff0000720b */ /* 0x040fe20003f0e000 */
[----:B------:R-:W1:Y:S03]  /*0e20*/  LDCU.64 UR6, c[0x0][0x388] ;  /* 0x00007100ff0677ac */ /* 0x000e660008000a00 */
[----:B------:R-:W-:-:S04]  /*0e30*/  FSEL R0, R0, RZ, P0 ;  /* 0x000000ff00007208 */ /* 0x000fc80000000000 */
[----:B------:R-:W-:-:S04]  /*0e40*/  FMNMX.NAN R0, R0, 255, PT ;  /* 0x437f000000007809 */ /* 0x000fc80003820000 */
[----:B------:R-:W2:Y:S01]  /*0e50*/  F2I.U32.TRUNC.NTZ R5, R0 ;  /* 0x0000000000057305 */ /* 0x000ea2000020f000 */
[----:B0-----:R-:W-:-:S05]  /*0e60*/  IMAD R8, R8, UR8, R9 ;  /* 0x0000000808087c24 */ /* 0x001fca000f8e0209 */
[----:B-1----:R-:W-:-:S04]  /*0e70*/  IADD3 R2, P0, PT, R8, UR6, RZ ;  /* 0x0000000608027c10 */ /* 0x002fc8000ff1e0ff */
[----:B------:R-:W-:-:S05]  /*0e80*/  LEA.HI.X.SX32 R3, R8, UR7, 0x1, P0 ;  /* 0x0000000708037c11 */ /* 0x000fca00080f0eff */
[----:B--2---:R-:W-:Y:S01]  /*0e90*/  STG.E.U8 desc[UR4][R2.64], R5 ;  /* 0x0000000502007986 */ /* 0x004fe2000c101104 */
[----:B------:R-:W-:Y:S05]  /*0ea0*/  EXIT ;  /* 0x000000000000794d */ /* 0x000fea0003800000 */
.L_x_8:
[----:B------:R-:W-:-:S00]  /*0eb0*/  BRA `(.L_x_8) ;  /* 0xfffffffc00fc7947 */ /* 0x000fc0000383ffff */
[----:B------:R-:W-:-:S00]  /*0ec0*/  NOP ;  /* 0x0000000000007918 */ /* 0x000fc00000000000 */
        /* <DEDUP_REMOVED lines=11> */
.L_x_9:


//--------------------- .nv.shared.reserved.0     --------------------------
	.section	.nv.shared.reserved.0,"aw",@nobits
	.weak		__nv_reservedSMEM_offset_0_alias
	.size		__nv_reservedSMEM_offset_0_alias, 0, 64
	.other		__nv_reservedSMEM_offset_0_alias,@"STO_CUDA_RESERVED_SHARED STV_DEFAULT"
__nv_reservedSMEM_offset_0_alias:
	.zero		0
	.zero		64


//--------------------- .nv.constant0._Z11conv_kernelPKhPhPKfiii --------------------------
	.section	.nv.constant0._Z11conv_kernelPKhPhPKfiii,"a",@progbits
	.sectionflags	@""
	.align	4
.nv.constant0._Z11conv_kernelPKhPhPKfiii:
	.zero		932


//--------------------- SYMBOLS --------------------------

	.type		.nv.reservedSmem.offset0,@object
	.size		.nv.reservedSmem.offset0,0x4
